//
// Generated by NVIDIA NVVM Compiler
//
// Compiler Build ID: CL-36424714
// Cuda compilation tools, release 13.0, V13.0.88
// Based on NVVM 20.0.0
//

.version 9.0
.target sm_100
.address_size 64

	// .globl	_Z25gpu_multiplication_reducePiS_S_PdPbS0_
.extern .func  (.param .b32 func_retval0) vprintf
(
	.param .b64 vprintf_param_0,
	.param .b64 vprintf_param_1
)
;
.global .align 1 .b8 $str[13] = {116, 111, 116, 97, 108, 32, 105, 115, 32, 37, 102, 10};

.visible .entry _Z25gpu_multiplication_reducePiS_S_PdPbS0_(
	.param .u64 .ptr .align 1 _Z25gpu_multiplication_reducePiS_S_PdPbS0__param_0,
	.param .u64 .ptr .align 1 _Z25gpu_multiplication_reducePiS_S_PdPbS0__param_1,
	.param .u64 .ptr .align 1 _Z25gpu_multiplication_reducePiS_S_PdPbS0__param_2,
	.param .u64 .ptr .align 1 _Z25gpu_multiplication_reducePiS_S_PdPbS0__param_3,
	.param .u64 .ptr .align 1 _Z25gpu_multiplication_reducePiS_S_PdPbS0__param_4,
	.param .u64 .ptr .align 1 _Z25gpu_multiplication_reducePiS_S_PdPbS0__param_5
)
{
	.local .align 8 .b8 	__local_depot0[8];
	.reg .b64 	%SP;
	.reg .b64 	%SPL;
	.reg .pred 	%p<14>;
	.reg .b16 	%rs<4>;
	.reg .b32 	%r<26>;
	.reg .b64 	%rd<43>;
	.reg .b64 	%fd<24>;

	mov.u64 	%SPL, __local_depot0;
	cvta.local.u64 	%SP, %SPL;
	ld.param.u64 	%rd10, [_Z25gpu_multiplication_reducePiS_S_PdPbS0__param_0];
	ld.param.u64 	%rd11, [_Z25gpu_multiplication_reducePiS_S_PdPbS0__param_1];
	ld.param.u64 	%rd12, [_Z25gpu_multiplication_reducePiS_S_PdPbS0__param_2];
	ld.param.u64 	%rd13, [_Z25gpu_multiplication_reducePiS_S_PdPbS0__param_3];
	ld.param.u64 	%rd8, [_Z25gpu_multiplication_reducePiS_S_PdPbS0__param_4];
	ld.param.u64 	%rd9, [_Z25gpu_multiplication_reducePiS_S_PdPbS0__param_5];
	cvta.to.global.u64 	%rd14, %rd13;
	cvta.to.global.u64 	%rd15, %rd10;
	cvta.to.global.u64 	%rd16, %rd11;
	cvta.to.global.u64 	%rd17, %rd12;
	mov.u32 	%r9, %tid.x;
	mov.u32 	%r2, %ctaid.x;
	mov.u32 	%r10, %ntid.x;
	mul.lo.s32 	%r11, %r10, %r2;
	shl.b32 	%r12, %r11, 1;
	add.s32 	%r13, %r12, %r9;
	cvt.u64.u32 	%rd1, %r13;
	ld.global.s32 	%rd2, [%rd17];
	ld.global.u32 	%r3, [%rd16];
	shr.u32 	%r14, %r3, 31;
	add.s32 	%r15, %r3, %r14;
	shr.s32 	%r25, %r15, 1;
	ld.global.u32 	%r17, [%rd15];
	setp.ne.s32 	%p1, %r17, 1;
	setp.ge.s32 	%p2, %r9, %r25;
	mul.wide.u32 	%rd18, %r13, 8;
	add.s64 	%rd3, %rd14, %rd18;
	or.pred  	%p3, %p1, %p2;
	@%p3 bra 	$L__BB0_10;
	cvt.u64.u32 	%rd4, %r25;
	add.s64 	%rd19, %rd4, %rd1;
	setp.ge.u64 	%p4, %rd19, %rd2;
	@%p4 bra 	$L__BB0_10;
	cvta.to.global.u64 	%rd20, %rd8;
	add.s64 	%rd5, %rd20, %rd1;
	ld.global.u8 	%rs1, [%rd5];
	setp.eq.s16 	%p5, %rs1, 0;
	@%p5 bra 	$L__BB0_6;
	add.s64 	%rd21, %rd5, %rd4;
	ld.global.u8 	%rs2, [%rd21];
	setp.eq.s16 	%p6, %rs2, 0;
	@%p6 bra 	$L__BB0_5;
	shl.b64 	%rd22, %rd4, 3;
	add.s64 	%rd23, %rd3, %rd22;
	ld.global.f64 	%fd1, [%rd23];
	ld.global.f64 	%fd2, [%rd3];
	mul.f64 	%fd3, %fd1, %fd2;
	st.global.f64 	[%rd3], %fd3;
	bra.uni 	$L__BB0_9;
$L__BB0_5:
	shl.b64 	%rd24, %rd4, 3;
	add.s64 	%rd25, %rd3, %rd24;
	ld.global.f64 	%fd4, [%rd25];
	mov.f64 	%fd5, 0d3FF0000000000000;
	sub.f64 	%fd6, %fd5, %fd4;
	ld.global.f64 	%fd7, [%rd3];
	mul.f64 	%fd8, %fd7, %fd6;
	st.global.f64 	[%rd3], %fd8;
	bra.uni 	$L__BB0_9;
$L__BB0_6:
	add.s64 	%rd26, %rd5, %rd4;
	ld.global.u8 	%rs3, [%rd26];
	setp.eq.s16 	%p7, %rs3, 0;
	@%p7 bra 	$L__BB0_8;
	ld.global.f64 	%fd9, [%rd3];
	mov.f64 	%fd10, 0d3FF0000000000000;
	sub.f64 	%fd11, %fd10, %fd9;
	shl.b64 	%rd27, %rd4, 3;
	add.s64 	%rd28, %rd3, %rd27;
	ld.global.f64 	%fd12, [%rd28];
	mul.f64 	%fd13, %fd11, %fd12;
	st.global.f64 	[%rd3], %fd13;
	bra.uni 	$L__BB0_9;
$L__BB0_8:
	ld.global.f64 	%fd14, [%rd3];
	mov.f64 	%fd15, 0d3FF0000000000000;
	sub.f64 	%fd16, %fd15, %fd14;
	shl.b64 	%rd29, %rd4, 3;
	add.s64 	%rd30, %rd3, %rd29;
	ld.global.f64 	%fd17, [%rd30];
	sub.f64 	%fd18, %fd15, %fd17;
	mul.f64 	%fd19, %fd16, %fd18;
	st.global.f64 	[%rd3], %fd19;
$L__BB0_9:
	shr.s32 	%r18, %r3, 31;
	shr.u32 	%r19, %r18, 30;
	add.s32 	%r20, %r3, %r19;
	shr.s32 	%r25, %r20, 2;
$L__BB0_10:
	bar.sync 	0;
	setp.lt.s32 	%p8, %r25, 1;
	@%p8 bra 	$L__BB0_14;
$L__BB0_11:
	setp.ge.s32 	%p9, %r9, %r25;
	cvt.u64.u32 	%rd7, %r25;
	add.s64 	%rd31, %rd7, %rd1;
	setp.ge.u64 	%p10, %rd31, %rd2;
	or.pred  	%p11, %p9, %p10;
	@%p11 bra 	$L__BB0_13;
	shl.b64 	%rd34, %rd7, 3;
	add.s64 	%rd35, %rd3, %rd34;
	ld.global.f64 	%fd20, [%rd35];
	ld.global.f64 	%fd21, [%rd3];
	mul.f64 	%fd22, %fd20, %fd21;
	st.global.f64 	[%rd3], %fd22;
$L__BB0_13:
	cvt.u32.u64 	%r21, %rd7;
	bar.sync 	0;
	shr.u32 	%r25, %r21, 1;
	setp.gt.u32 	%p12, %r21, 1;
	@%p12 bra 	$L__BB0_11;
$L__BB0_14:
	setp.ne.s32 	%p13, %r9, 0;
	@%p13 bra 	$L__BB0_16;
	ld.global.f64 	%fd23, [%rd3];
	cvta.to.global.u64 	%rd36, %rd9;
	mul.wide.u32 	%rd37, %r2, 8;
	add.s64 	%rd38, %rd36, %rd37;
	st.global.f64 	[%rd38], %fd23;
	add.u64 	%rd39, %SP, 0;
	add.u64 	%rd40, %SPL, 0;
	st.local.f64 	[%rd40], %fd23;
	mov.u64 	%rd41, $str;
	cvta.global.u64 	%rd42, %rd41;
	{ // callseq 0, 0
	.param .b64 param0;
	st.param.b64 	[param0], %rd42;
	.param .b64 param1;
	st.param.b64 	[param1], %rd39;
	.param .b32 retval0;
	call.uni (retval0), 
	vprintf, 
	(
	param0, 
	param1
	);
	ld.param.b32 	%r22, [retval0];
	} // callseq 0
$L__BB0_16:
	ret;

}


// ===== COMPILED SASS (sm_100) =====

	.target	sm_100

	.elftype	@"ET_EXEC"


//--------------------- .note.nv.tkinfo           --------------------------
	.section	.note.nv.tkinfo,"",@"SHT_NOTE"
	.sectionflags	@"SHF_NOTE_NV_TKINFO"
	.tkinfo
        /*0018*/ 	.word	0x00000002
        /*0030*/ 	.string	""
        /*0030*/ 	.string	"ptxas"
        /*0030*/ 	.string	"Cuda compilation tools, release 13.0, V13.0.88"
        /*0030*/ 	.string	"Build cuda_13.0.r13.0/compiler.36424714_0"
        /*0030*/ 	.string	"-arch sm_100 -m 64 "



//--------------------- .note.nv.cuinfo           --------------------------
	.section	.note.nv.cuinfo,"",@"SHT_NOTE"
	.sectionflags	@"SHF_NOTE_NV_CUINFO"
        /*0018*/ 	.short	0x0002
        /*001a*/ 	.short	0x0064
        /*001c*/ 	.short	0x0082
	.zero		2


//--------------------- .nv.info                  --------------------------
	.section	.nv.info,"",@"SHT_CUDA_INFO"
	.align	4


	//----- nvinfo : EIATTR_REGCOUNT
	.align		4
        /*0000*/ 	.byte	0x04, 0x2f
        /*0002*/ 	.short	(.L_2 - .L_1)
	.align		4
.L_1:
        /*0004*/ 	.word	index@(_Z25gpu_multiplication_reducePiS_S_PdPbS0_)
        /*0008*/ 	.word	0x00000018


	//----- nvinfo : EIATTR_FRAME_SIZE
	.align		4
.L_2:
        /*000c*/ 	.byte	0x04, 0x11
        /*000e*/ 	.short	(.L_4 - .L_3)
	.align		4
.L_3:
        /*0010*/ 	.word	index@(_Z25gpu_multiplication_reducePiS_S_PdPbS0_)
        /*0014*/ 	.word	0x00000008


	//----- nvinfo : EIATTR_MIN_STACK_SIZE
	.align		4
.L_4:
        /*0018*/ 	.byte	0x04, 0x12
        /*001a*/ 	.short	(.L_6 - .L_5)
	.align		4
.L_5:
        /*001c*/ 	.word	index@(_Z25gpu_multiplication_reducePiS_S_PdPbS0_)
        /*0020*/ 	.word	0x00000008
.L_6:


//--------------------- .nv.compat                --------------------------
	.section	.nv.compat,"",@"SHT_CUDA_COMPAT_INFO"
	.align	4
        /*0000*/ 	.byte	0x02, 0x09, 0x00, 0x00, 0x02, 0x02, 0x01, 0x00, 0x02, 0x05, 0x05, 0x00, 0x03, 0x07, 0x01, 0x01
        /*0010*/ 	.byte	0x02, 0x03, 0x00, 0x00, 0x02, 0x06, 0x01, 0x00, 0x04, 0x0b, 0x08, 0x00, 0x01, 0x00, 0x00, 0x00
        /*0020*/ 	.byte	0x00, 0x00, 0x00, 0x00


//--------------------- .nv.info._Z25gpu_multiplication_reducePiS_S_PdPbS0_ --------------------------
	.section	.nv.info._Z25gpu_multiplication_reducePiS_S_PdPbS0_,"",@"SHT_CUDA_INFO"
	.sectionflags	@""
	.align	4


	//----- nvinfo : EIATTR_CUDA_API_VERSION
	.align		4
        /*0000*/ 	.byte	0x04, 0x37
        /*0002*/ 	.short	(.L_8 - .L_7)
.L_7:
        /*0004*/ 	.word	0x00000082


	//----- nvinfo : EIATTR_KPARAM_INFO
	.align		4
.L_8:
        /*0008*/ 	.byte	0x04, 0x17
        /*000a*/ 	.short	(.L_10 - .L_9)
.L_9:
        /*000c*/ 	.word	0x00000000
        /*0010*/ 	.short	0x0005
        /*0012*/ 	.short	0x0028
        /*0014*/ 	.byte	0x00, 0xf5, 0x21, 0x00


	//----- nvinfo : EIATTR_KPARAM_INFO
	.align		4
.L_10:
        /*0018*/ 	.byte	0x04, 0x17
        /*001a*/ 	.short	(.L_12 - .L_11)
.L_11:
        /*001c*/ 	.word	0x00000000
        /*0020*/ 	.short	0x0004
        /*0022*/ 	.short	0x0020
        /*0024*/ 	.byte	0x00, 0xf5, 0x21, 0x00


	//----- nvinfo : EIATTR_KPARAM_INFO
	.align		4
.L_12:
        /*0028*/ 	.byte	0x04, 0x17
        /*002a*/ 	.short	(.L_14 - .L_13)
.L_13:
        /*002c*/ 	.word	0x00000000
        /*0030*/ 	.short	0x0003
        /*0032*/ 	.short	0x0018
        /*0034*/ 	.byte	0x00, 0xf5, 0x21, 0x00


	//----- nvinfo : EIATTR_KPARAM_INFO
	.align		4
.L_14:
        /*0038*/ 	.byte	0x04, 0x17
        /*003a*/ 	.short	(.L_16 - .L_15)
.L_15:
        /*003c*/ 	.word	0x00000000
        /*0040*/ 	.short	0x0002
        /*0042*/ 	.short	0x0010
        /*0044*/ 	.byte	0x00, 0xf5, 0x21, 0x00


	//----- nvinfo : EIATTR_KPARAM_INFO
	.align		4
.L_16:
        /*0048*/ 	.byte	0x04, 0x17
        /*004a*/ 	.short	(.L_18 - .L_17)
.L_17:
        /*004c*/ 	.word	0x00000000
        /*0050*/ 	.short	0x0001
        /*0052*/ 	.short	0x0008
        /*0054*/ 	.byte	0x00, 0xf5, 0x21, 0x00


	//----- nvinfo : EIATTR_KPARAM_INFO
	.align		4
.L_18:
        /*0058*/ 	.byte	0x04, 0x17
        /*005a*/ 	.short	(.L_20 - .L_19)
.L_19:
        /*005c*/ 	.word	0x00000000
        /*0060*/ 	.short	0x0000
        /*0062*/ 	.short	0x0000
        /*0064*/ 	.byte	0x00, 0xf5, 0x21, 0x00


	//----- nvinfo : EIATTR_SPARSE_MMA_MASK
	.align		4
.L_20:
        /*0068*/ 	.byte	0x03, 0x50
        /*006a*/ 	.short	0x0000


	//----- nvinfo : EIATTR_MAXREG_COUNT
	.align		4
        /*006c*/ 	.byte	0x03, 0x1b
        /*006e*/ 	.short	0x00ff


	//----- nvinfo : EIATTR_NUM_BARRIERS
	.align		4
        /*0070*/ 	.byte	0x02, 0x4c
        /*0072*/ 	.byte	0x01
	.zero		1


	//----- nvinfo : EIATTR_EXTERNS
	.align		4
        /*0074*/ 	.byte	0x04, 0x0f
        /*0076*/ 	.short	(.L_22 - .L_21)


	//   ....[0]....
	.align		4
.L_21:
        /*0078*/ 	.word	index@(vprintf)


	//----- nvinfo : EIATTR_MERCURY_ISA_VERSION
	.align		4
.L_22:
        /*007c*/ 	.byte	0x03, 0x5f
        /*007e*/ 	.short	0x0101


	//----- nvinfo : EIATTR_VRC_CTA_INIT_COUNT
	.align		4
        /*0080*/ 	.byte	0x02, 0x4a
	.zero		1
	.zero		1


	//----- nvinfo : EIATTR_SYSCALL_OFFSETS
	.align		4
        /*0084*/ 	.byte	0x04, 0x46
        /*0086*/ 	.short	(.L_24 - .L_23)


	//   ....[0]....
.L_23:
        /*0088*/ 	.word	0x000006e0


	//----- nvinfo : EIATTR_EXIT_INSTR_OFFSETS
	.align		4
.L_24:
        /*008c*/ 	.byte	0x04, 0x1c
        /*008e*/ 	.short	(.L_26 - .L_25)


	//   ....[0]....
.L_25:
        /*0090*/ 	.word	0x00000620


	//   ....[1]....
        /*0094*/ 	.word	0x000006f0


	//----- nvinfo : EIATTR_CRS_STACK_SIZE
	.align		4
.L_26:
        /*0098*/ 	.byte	0x04, 0x1e
        /*009a*/ 	.short	(.L_28 - .L_27)
.L_27:
        /*009c*/ 	.word	0x00000000


	//----- nvinfo : EIATTR_CBANK_PARAM_SIZE
	.align		4
.L_28:
        /*00a0*/ 	.byte	0x03, 0x19
        /*00a2*/ 	.short	0x0030


	//----- nvinfo : EIATTR_PARAM_CBANK
	.align		4
        /*00a4*/ 	.byte	0x04, 0x0a
        /*00a6*/ 	.short	(.L_30 - .L_29)
	.align		4
.L_29:
        /*00a8*/ 	.word	index@(.nv.constant0._Z25gpu_multiplication_reducePiS_S_PdPbS0_)
        /*00ac*/ 	.short	0x0380
        /*00ae*/ 	.short	0x0030


	//----- nvinfo : EIATTR_SW_WAR
	.align		4
.L_30:
        /*00b0*/ 	.byte	0x04, 0x36
        /*00b2*/ 	.short	(.L_32 - .L_31)
.L_31:
        /*00b4*/ 	.word	0x00000008
.L_32:


//--------------------- .nv.callgraph             --------------------------
	.section	.nv.callgraph,"",@"SHT_CUDA_CALLGRAPH"
	.align	4
	.sectionentsize	8
	.align		4
        /*0000*/ 	.word	0x00000000
	.align		4
        /*0004*/ 	.word	0xffffffff
	.align		4
        /*0008*/ 	.word	index@(_Z25gpu_multiplication_reducePiS_S_PdPbS0_)
	.align		4
        /*000c*/ 	.word	index@(vprintf)
	.align		4
        /*0010*/ 	.word	0x00000000
	.align		4
        /*0014*/ 	.word	0xfffffffe
	.align		4
        /*0018*/ 	.word	0x00000000
	.align		4
        /*001c*/ 	.word	0xfffffffd
	.align		4
        /*0020*/ 	.word	0x00000000
	.align		4
        /*0024*/ 	.word	0xfffffffc


//--------------------- .nv.constant4             --------------------------
	.section	.nv.constant4,"a",@progbits
	.align	8
	.align		8
.nv.constant4:
        /*0000*/ 	.dword	vprintf
	.align		8
        /*0008*/ 	.dword	$str


//--------------------- .text._Z25gpu_multiplication_reducePiS_S_PdPbS0_ --------------------------
	.section	.text._Z25gpu_multiplication_reducePiS_S_PdPbS0_,"ax",@progbits
	.align	128
        .global         _Z25gpu_multiplication_reducePiS_S_PdPbS0_
        .type           _Z25gpu_multiplication_reducePiS_S_PdPbS0_,@function
        .size           _Z25gpu_multiplication_reducePiS_S_PdPbS0_,(.L_x_10 - _Z25gpu_multiplication_reducePiS_S_PdPbS0_)
        .other          _Z25gpu_multiplication_reducePiS_S_PdPbS0_,@"STO_CUDA_ENTRY STV_DEFAULT"
_Z25gpu_multiplication_reducePiS_S_PdPbS0_:
.text._Z25gpu_multiplication_reducePiS_S_PdPbS0_:
[----:B------:R-:W0:Y:S08]  /*0000*/  LDC R1, c[0x0][0x37c] ;  /* 0x0000df00ff017b82 */ /* 0x000e300000000800 */
[----:B------:R-:W1:Y:S01]  /*0010*/  LDC.64 R6, c[0x0][0x388] ;  /* 0x0000e200ff067b82 */ /* 0x000e620000000a00 */
[----:B------:R-:W1:Y:S01]  /*0020*/  LDCU.64 UR36, c[0x0][0x358] ;  /* 0x00006b00ff2477ac */ /* 0x000e620008000a00 */
[----:B0-----:R-:W-:-:S06]  /*0030*/  VIADD R1, R1, 0xfffffff8 ;  /* 0xfffffff801017836 */ /* 0x001fcc0000000000 */
[----:B------:R-:W0:Y:S08]  /*0040*/  LDC.64 R12, c[0x0][0x380] ;  /* 0x0000e000ff0c7b82 */ /* 0x000e300000000a00 */
[----:B------:R-:W2:Y:S01]  /*0050*/  LDC.64 R2, c[0x0][0x390] ;  /* 0x0000e400ff027b82 */ /* 0x000ea20000000a00 */
[----:B-1----:R1:W3:Y:S01]  /*0060*/  LDG.E R0, desc[UR36][R6.64] ;  /* 0x0000002406007981 */ /* 0x0022e2000c1e1900 */
[----:B------:R-:W4:Y:S01]  /*0070*/  S2R R5, SR_TID.X ;  /* 0x0000000000057919 */ /* 0x000f220000002100 */
[----:B------:R-:W5:Y:S01]  /*0080*/  S2R R8, SR_CTAID.X ;  /* 0x0000000000087919 */ /* 0x000f620000002500 */
[----:B------:R-:W4:Y:S04]  /*0090*/  LDCU UR5, c[0x0][0x2fc] ;  /* 0x00005f80ff0577ac */ /* 0x000f280008000800 */
[----:B------:R-:W4:Y:S01]  /*00a0*/  LDC.64 R14, c[0x0][0x398] ;  /* 0x0000e600ff0e7b82 */ /* 0x000f220000000a00 */
[----:B0-----:R-:W3:Y:S04]  /*00b0*/  LDG.E R12, desc[UR36][R12.64] ;  /* 0x000000240c0c7981 */ /* 0x001ee8000c1e1900 */
[----:B--2---:R0:W2:Y:S01]  /*00c0*/  LDG.E R4, desc[UR36][R2.64] ;  /* 0x0000002402047981 */ /* 0x0040a2000c1e1900 */
[----:B------:R-:W5:Y:S01]  /*00d0*/  LDCU UR6, c[0x0][0x360] ;  /* 0x00006c00ff0677ac */ /* 0x000f620008000800 */
[----:B------:R-:W-:Y:S01]  /*00e0*/  BSSY.RECONVERGENT B0, `(.L_x_0) ;  /* 0x000003e000007945 */ /* 0x000fe20003800200 */
[----:B------:R-:W1:Y:S02]  /*00f0*/  LDCU UR4, c[0x0][0x2f8] ;  /* 0x00005f00ff0477ac */ /* 0x000e640008000800 */
[----:B-1----:R-:W-:Y:S01]  /*0100*/  IADD3 R6, P1, PT, R1, UR4, RZ ;  /* 0x0000000401067c10 */ /* 0x002fe2000ff3e0ff */
[----:B-----5:R-:W-:-:S04]  /*0110*/  IMAD R10, R8, UR6, RZ ;  /* 0x00000006080a7c24 */ /* 0x020fc8000f8e02ff */
[----:B----4-:R-:W-:Y:S02]  /*0120*/  IMAD R9, R10, 0x2, R5 ;  /* 0x000000020a097824 */ /* 0x010fe400078e0205 */
[----:B------:R-:W-:Y:S02]  /*0130*/  IMAD.X R7, RZ, RZ, UR5, P1 ;  /* 0x00000005ff077e24 */ /* 0x000fe400088e06ff */
[----:B0-----:R-:W-:Y:S01]  /*0140*/  IMAD.WIDE.U32 R2, R9, 0x8, R14 ;  /* 0x0000000809027825 */ /* 0x001fe200078e000e */
[----:B---3--:R-:W-:-:S04]  /*0150*/  LEA.HI R11, R0, R0, RZ, 0x1 ;  /* 0x00000000000b7211 */ /* 0x008fc800078f08ff */
[----:B------:R-:W-:-:S04]  /*0160*/  SHF.R.S32.HI R11, RZ, 0x1, R11 ;  /* 0x00000001ff0b7819 */ /* 0x000fc8000001140b */
[----:B------:R-:W-:-:S04]  /*0170*/  ISETP.GE.AND P0, PT, R5, R11, PT ;  /* 0x0000000b0500720c */ /* 0x000fc80003f06270 */
[----:B------:R-:W-:Y:S02]  /*0180*/  ISETP.NE.OR P0, PT, R12, 0x1, P0 ;  /* 0x000000010c00780c */ /* 0x000fe40000705670 */
[----:B--2---:R-:W-:-:S11]  /*0190*/  SHF.R.S32.HI R10, RZ, 0x1f, R4 ;  /* 0x0000001fff0a7819 */ /* 0x004fd60000011404 */
[----:B------:R-:W-:Y:S05]  /*01a0*/  @P0 BRA `(.L_x_1) ;  /* 0x0000000000c40947 */ /* 0x000fea0003800000 */
[----:B------:R-:W-:-:S04]  /*01b0*/  IADD3 R13, P1, PT, R9, R11, RZ ;  /* 0x0000000b090d7210 */ /* 0x000fc80007f3e0ff */
[----:B------:R-:W-:Y:S01]  /*01c0*/  ISETP.GE.U32.AND P0, PT, R13, R4, PT ;  /* 0x000000040d00720c */ /* 0x000fe20003f06070 */
[----:B------:R-:W-:-:S05]  /*01d0*/  IMAD.X R13, RZ, RZ, RZ, P1 ;  /* 0x000000ffff0d7224 */ /* 0x000fca00008e06ff */
[----:B------:R-:W-:-:S13]  /*01e0*/  ISETP.GE.U32.AND.EX P0, PT, R13, R10, PT, P0 ;  /* 0x0000000a0d00720c */ /* 0x000fda0003f06100 */
[----:B------:R-:W-:Y:S05]  /*01f0*/  @P0 BRA `(.L_x_1) ;  /* 0x0000000000b00947 */ /* 0x000fea0003800000 */
[----:B------:R-:W0:Y:S02]  /*0200*/  LDCU.64 UR4, c[0x0][0x3a0] ;  /* 0x00007400ff0477ac */ /* 0x000e240008000a00 */
[----:B0-----:R-:W-:-:S05]  /*0210*/  IADD3 R12, P0, PT, R9, UR4, RZ ;  /* 0x00000004090c7c10 */ /* 0x001fca000ff1e0ff */
[----:B------:R-:W-:-:S05]  /*0220*/  IMAD.X R13, RZ, RZ, UR5, P0 ;  /* 0x00000005ff0d7e24 */ /* 0x000fca00080e06ff */
[----:B------:R-:W2:Y:S01]  /*0230*/  LDG.E.U8 R14, desc[UR36][R12.64] ;  /* 0x000000240c0e7981 */ /* 0x000ea2000c1e1100 */
[----:B------:R-:W-:Y:S01]  /*0240*/  BSSY.RECONVERGENT B1, `(.L_x_2) ;  /* 0x0000024000017945 */ /* 0x000fe20003800200 */
[----:B--2---:R-:W-:-:S13]  /*0250*/  ISETP.NE.AND P0, PT, R14, RZ, PT ;  /* 0x000000ff0e00720c */ /* 0x004fda0003f05270 */
[----:B------:R-:W-:Y:S05]  /*0260*/  @!P0 BRA `(.L_x_3) ;  /* 0x0000000000408947 */ /* 0x000fea0003800000 */
[----:B------:R-:W-:-:S05]  /*0270*/  IADD3 R16, P0, PT, R12, R11, RZ ;  /* 0x0000000b0c107210 */ /* 0x000fca0007f1e0ff */
[----:B------:R-:W-:-:S05]  /*0280*/  IMAD.X R17, RZ, RZ, R13, P0 ;  /* 0x000000ffff117224 */ /* 0x000fca00000e060d */
[----:B------:R-:W2:Y:S01]  /*0290*/  LDG.E.U8 R16, desc[UR36][R16.64] ;  /* 0x0000002410107981 */ /* 0x000ea2000c1e1100 */
[----:B------:R-:W-:-:S04]  /*02a0*/  LEA R18, P1, R11, R2, 0x3 ;  /* 0x000000020b127211 */ /* 0x000fc800078218ff */
[----:B------:R-:W-:Y:S02]  /*02b0*/  LEA.HI.X R19, R11, R3, RZ, 0x3, P1 ;  /* 0x000000030b137211 */ /* 0x000fe400008f1cff */
[----:B--2---:R-:W-:-:S13]  /*02c0*/  ISETP.NE.AND P0, PT, R16, RZ, PT ;  /* 0x000000ff1000720c */ /* 0x004fda0003f05270 */
[----:B------:R-:W2:Y:S04]  /*02d0*/  @P0 LDG.E.64 R12, desc[UR36][R18.64] ;  /* 0x00000024120c0981 */ /* 0x000ea8000c1e1b00 */
[----:B------:R-:W2:Y:S02]  /*02e0*/  @P0 LDG.E.64 R14, desc[UR36][R2.64] ;  /* 0x00000024020e0981 */ /* 0x000ea4000c1e1b00 */
[----:B--2---:R-:W-:-:S07]  /*02f0*/  @P0 DMUL R12, R12, R14 ;  /* 0x0000000e0c0c0228 */ /* 0x004fce0000000000 */
[----:B------:R0:W-:Y:S04]  /*0300*/  @P0 STG.E.64 desc[UR36][R2.64], R12 ;  /* 0x0000000c02000986 */ /* 0x0001e8000c101b24 */
[----:B------:R-:W2:Y:S04]  /*0310*/  @!P0 LDG.E.64 R14, desc[UR36][R18.64] ;  /* 0x00000024120e8981 */ /* 0x000ea8000c1e1b00 */
[----:B------:R-:W3:Y:S01]  /*0320*/  @!P0 LDG.E.64 R20, desc[UR36][R2.64] ;  /* 0x0000002402148981 */ /* 0x000ee2000c1e1b00 */
[----:B--2---:R-:W-:-:S08]  /*0330*/  @!P0 DADD R14, -R14, 1 ;  /* 0x3ff000000e0e8429 */ /* 0x004fd00000000100 */
[----:B---3--:R-:W-:-:S07]  /*0340*/  @!P0 DMUL R14, R14, R20 ;  /* 0x000000140e0e8228 */ /* 0x008fce0000000000 */
[----:B------:R0:W-:Y:S01]  /*0350*/  @!P0 STG.E.64 desc[UR36][R2.64], R14 ;  /* 0x0000000e02008986 */ /* 0x0001e2000c101b24 */
[----:B------:R-:W-:Y:S05]  /*0360*/  BRA `(.L_x_4) ;  /* 0x0000000000447947 */ /* 0x000fea0003800000 */
.L_x_3:
[----:B------:R-:W-:-:S05]  /*0370*/  IADD3 R18, P0, PT, R12, R11, RZ ;  /* 0x0000000b0c127210 */ /* 0x000fca0007f1e0ff */
[----:B------:R-:W-:-:S05]  /*0380*/  IMAD.X R19, RZ, RZ, R13, P0 ;  /* 0x000000ffff137224 */ /* 0x000fca00000e060d */
[----:B------:R-:W2:Y:S01]  /*0390*/  LDG.E.U8 R18, desc[UR36][R18.64] ;  /* 0x0000002412127981 */ /* 0x000ea2000c1e1100 */
[----:B------:R-:W-:-:S04]  /*03a0*/  LEA R12, P1, R11, R2, 0x3 ;  /* 0x000000020b0c7211 */ /* 0x000fc800078218ff */
[----:B------:R-:W-:Y:S02]  /*03b0*/  LEA.HI.X R13, R11, R3, RZ, 0x3, P1 ;  /* 0x000000030b0d7211 */ /* 0x000fe400008f1cff */
[----:B--2---:R-:W-:-:S13]  /*03c0*/  ISETP.NE.AND P0, PT, R18, RZ, PT ;  /* 0x000000ff1200720c */ /* 0x004fda0003f05270 */
[----:B------:R-:W2:Y:S04]  /*03d0*/  @P0 LDG.E.64 R14, desc[UR36][R2.64] ;  /* 0x00000024020e0981 */ /* 0x000ea8000c1e1b00 */
[----:B------:R-:W3:Y:S01]  /*03e0*/  @P0 LDG.E.64 R16, desc[UR36][R12.64] ;  /* 0x000000240c100981 */ /* 0x000ee2000c1e1b00 */
[----:B--2---:R-:W-:-:S08]  /*03f0*/  @P0 DADD R14, -R14, 1 ;  /* 0x3ff000000e0e0429 */ /* 0x004fd00000000100 */
[----:B---3--:R-:W-:-:S07]  /*0400*/  @P0 DMUL R14, R14, R16 ;  /* 0x000000100e0e0228 */ /* 0x008fce0000000000 */
[----:B------:R1:W-:Y:S04]  /*0410*/  @P0 STG.E.64 desc[UR36][R2.64], R14 ;  /* 0x0000000e02000986 */ /* 0x0003e8000c101b24 */
[----:B------:R-:W2:Y:S04]  /*0420*/  @!P0 LDG.E.64 R16, desc[UR36][R12.64] ;  /* 0x000000240c108981 */ /* 0x000ea8000c1e1b00 */
[----:B------:R-:W3:Y:S01]  /*0430*/  @!P0 LDG.E.64 R20, desc[UR36][R2.64] ;  /* 0x0000002402148981 */ /* 0x000ee2000c1e1b00 */
[----:B--2---:R-:W-:Y:S02]  /*0440*/  @!P0 DADD R18, -R16, 1 ;  /* 0x3ff0000010128429 */ /* 0x004fe40000000100 */
[----:B---3--:R-:W-:-:S08]  /*0450*/  @!P0 DADD R16, -R20, 1 ;  /* 0x3ff0000014108429 */ /* 0x008fd00000000100 */
[----:B------:R-:W-:-:S07]  /*0460*/  @!P0 DMUL R16, R16, R18 ;  /* 0x0000001210108228 */ /* 0x000fce0000000000 */
[----:B------:R1:W-:Y:S04]  /*0470*/  @!P0 STG.E.64 desc[UR36][R2.64], R16 ;  /* 0x0000001002008986 */ /* 0x0003e8000c101b24 */
.L_x_4:
[----:B------:R-:W-:Y:S05]  /*0480*/  BSYNC.RECONVERGENT B1 ;  /* 0x0000000000017941 */ /* 0x000fea0003800200 */
.L_x_2:
[----:B------:R-:W-:-:S04]  /*0490*/  SHF.R.S32.HI R11, RZ, 0x1f, R0 ;  /* 0x0000001fff0b7819 */ /* 0x000fc80000011400 */
[----:B------:R-:W-:-:S04]  /*04a0*/  LEA.HI R11, R11, R0, RZ, 0x2 ;  /* 0x000000000b0b7211 */ /* 0x000fc800078f10ff */
[----:B------:R-:W-:-:S07]  /*04b0*/  SHF.R.S32.HI R11, RZ, 0x2, R11 ;  /* 0x00000002ff0b7819 */ /* 0x000fce000001140b */
.L_x_1:
[----:B------:R-:W-:Y:S05]  /*04c0*/  BSYNC.RECONVERGENT B0 ;  /* 0x0000000000007941 */ /* 0x000fea0003800200 */
.L_x_0:
[----:B------:R-:W-:Y:S01]  /*04d0*/  BAR.SYNC.DEFER_BLOCKING 0x0 ;  /* 0x0000000000007b1d */ /* 0x000fe20000010000 */
[----:B------:R-:W-:-:S13]  /*04e0*/  ISETP.GE.AND P0, PT, R11, 0x1, PT ;  /* 0x000000010b00780c */ /* 0x000fda0003f06270 */
[----:B------:R-:W-:Y:S05]  /*04f0*/  @!P0 BRA `(.L_x_5) ;  /* 0x0000000000448947 */ /* 0x000fea0003800000 */
.L_x_7:
[----:B0-----:R-:W-:-:S04]  /*0500*/  IADD3 R13, P1, PT, R9, R11, RZ ;  /* 0x0000000b090d7210 */ /* 0x001fc80007f3e0ff */
[----:B------:R-:W-:Y:S01]  /*0510*/  ISETP.GE.U32.AND P0, PT, R13, R4, PT ;  /* 0x000000040d00720c */ /* 0x000fe20003f06070 */
[----:B------:R-:W-:-:S05]  /*0520*/  IMAD.X R13, RZ, RZ, RZ, P1 ;  /* 0x000000ffff0d7224 */ /* 0x000fca00008e06ff */
[----:B------:R-:W-:-:S04]  /*0530*/  ISETP.GE.U32.AND.EX P0, PT, R13, R10, PT, P0 ;  /* 0x0000000a0d00720c */ /* 0x000fc80003f06100 */
[----:B------:R-:W-:-:S13]  /*0540*/  ISETP.GE.OR P0, PT, R5, R11, P0 ;  /* 0x0000000b0500720c */ /* 0x000fda0000706670 */
[----:B------:R-:W-:Y:S05]  /*0550*/  @P0 BRA `(.L_x_6) ;  /* 0x0000000000180947 */ /* 0x000fea0003800000 */
[C---:B-1----:R-:W-:Y:S01]  /*0560*/  LEA R16, P0, R11.reuse, R2, 0x3 ;  /* 0x000000020b107211 */ /* 0x042fe200078018ff */
[----:B------:R-:W2:Y:S03]  /*0570*/  LDG.E.64 R14, desc[UR36][R2.64] ;  /* 0x00000024020e7981 */ /* 0x000ea6000c1e1b00 */
[----:B------:R-:W-:-:S05]  /*0580*/  LEA.HI.X R17, R11, R3, RZ, 0x3, P0 ;  /* 0x000000030b117211 */ /* 0x000fca00000f1cff */
[----:B------:R-:W2:Y:S02]  /*0590*/  LDG.E.64 R12, desc[UR36][R16.64] ;  /* 0x00000024100c7981 */ /* 0x000ea4000c1e1b00 */
[----:B--2---:R-:W-:-:S07]  /*05a0*/  DMUL R12, R12, R14 ;  /* 0x0000000e0c0c7228 */ /* 0x004fce0000000000 */
[----:B------:R0:W-:Y:S04]  /*05b0*/  STG.E.64 desc[UR36][R2.64], R12 ;  /* 0x0000000c02007986 */ /* 0x0001e8000c101b24 */
.L_x_6:
[----:B------:R-:W-:Y:S01]  /*05c0*/  ISETP.GT.U32.AND P0, PT, R11, 0x1, PT ;  /* 0x000000010b00780c */ /* 0x000fe20003f04070 */
[----:B------:R-:W-:Y:S05]  /*05d0*/  WARPSYNC.ALL ;  /* 0x0000000000007948 */ /* 0x000fea0003800000 */
[----:B------:R-:W-:Y:S01]  /*05e0*/  BAR.SYNC.DEFER_BLOCKING 0x0 ;  /* 0x0000000000007b1d */ /* 0x000fe20000010000 */
[----:B------:R-:W-:-:S06]  /*05f0*/  SHF.R.U32.HI R11, RZ, 0x1, R11 ;  /* 0x00000001ff0b7819 */ /* 0x000fcc000001160b */
[----:B------:R-:W-:Y:S05]  /*0600*/  @P0 BRA `(.L_x_7) ;  /* 0xfffffffc00bc0947 */ /* 0x000fea000383ffff */
.L_x_5:
[----:B------:R-:W-:-:S13]  /*0610*/  ISETP.NE.AND P0, PT, R5, RZ, PT ;  /* 0x000000ff0500720c */ /* 0x000fda0003f05270 */
[----:B------:R-:W-:Y:S05]  /*0620*/  @P0 EXIT ;  /* 0x000000000000094d */ /* 0x000fea0003800000 */
[----:B01----:R-:W2:Y:S01]  /*0630*/  LDG.E.64 R2, desc[UR36][R2.64] ;  /* 0x0000002402027981 */ /* 0x003ea2000c1e1b00 */
[----:B------:R-:W0:Y:S01]  /*0640*/  LDC.64 R4, c[0x0][0x3a8] ;  /* 0x0000ea00ff047b82 */ /* 0x000e220000000a00 */
[----:B------:R-:W-:Y:S01]  /*0650*/  MOV R0, 0x0 ;  /* 0x0000000000007802 */ /* 0x000fe20000000f00 */
[----:B------:R-:W1:Y:S06]  /*0660*/  LDCU.64 UR4, c[0x4][0x8] ;  /* 0x01000100ff0477ac */ /* 0x000e6c0008000a00 */
[----:B------:R3:W4:Y:S01]  /*0670*/  LDC.64 R10, c[0x4][R0] ;  /* 0x01000000000a7b82 */ /* 0x0007220000000a00 */
[----:B0-----:R-:W-:-:S04]  /*0680*/  IMAD.WIDE.U32 R8, R8, 0x8, R4 ;  /* 0x0000000808087825 */ /* 0x001fc800078e0004 */
[----:B-1----:R-:W-:Y:S02]  /*0690*/  IMAD.U32 R4, RZ, RZ, UR4 ;  /* 0x00000004ff047e24 */ /* 0x002fe4000f8e00ff */
[----:B------:R-:W-:Y:S01]  /*06a0*/  IMAD.U32 R5, RZ, RZ, UR5 ;  /* 0x00000005ff057e24 */ /* 0x000fe2000f8e00ff */
[----:B--2---:R3:W-:Y:S04]  /*06b0*/  STL.64 [R1], R2 ;  /* 0x0000000201007387 */ /* 0x0047e80000100a00 */
[----:B----4-:R3:W-:Y:S02]  /*06c0*/  STG.E.64 desc[UR36][R8.64], R2 ;  /* 0x0000000208007986 */ /* 0x0107e4000c101b24 */
[----:B------:R-:W-:-:S07]  /*06d0*/  LEPC R20, `(.L_x_8) ;  /* 0x000000001014794e */ /* 0x000fce0000000000 */
[----:B---3--:R-:W-:Y:S05]  /*06e0*/  CALL.ABS.NOINC R10 ;  /* 0x000000000a007343 */ /* 0x008fea0003c00000 */
.L_x_8:
[----:B------:R-:W-:Y:S05]  /*06f0*/  EXIT ;  /* 0x000000000000794d */ /* 0x000fea0003800000 */
.L_x_9:
[----:B------:R-:W-:-:S00]  /*0700*/  BRA `(.L_x_9) ;  /* 0xfffffffc00fc7947 */ /* 0x000fc0000383ffff */
[----:B------:R-:W-:-:S00]  /*0710*/  NOP ;  /* 0x0000000000007918 */ /* 0x000fc00000000000 */
        /* <DEDUP_REMOVED lines=14> */
.L_x_10:


//--------------------- .nv.global.init           --------------------------
	.section	.nv.global.init,"aw",@progbits
.nv.global.init:
	.type		$str,@object
	.size		$str,(.L_0 - $str)
$str:
        /*0000*/ 	.byte	0x74, 0x6f, 0x74, 0x61, 0x6c, 0x20, 0x69, 0x73, 0x20, 0x25, 0x66, 0x0a, 0x00
.L_0:


//--------------------- .nv.shared.reserved.0     --------------------------
	.section	.nv.shared.reserved.0,"aw",@nobits
	.weak		__nv_reservedSMEM_offset_0_alias
	.size		__nv_reservedSMEM_offset_0_alias, 0, 64
	.other		__nv_reservedSMEM_offset_0_alias,@"STO_CUDA_RESERVED_SHARED STV_DEFAULT"
__nv_reservedSMEM_offset_0_alias:
	.zero		0
	.zero		64


//--------------------- .nv.constant0._Z25gpu_multiplication_reducePiS_S_PdPbS0_ --------------------------
	.section	.nv.constant0._Z25gpu_multiplication_reducePiS_S_PdPbS0_,"a",@progbits
	.sectionflags	@""
	.align	4
.nv.constant0._Z25gpu_multiplication_reducePiS_S_PdPbS0_:
	.zero		944


//--------------------- SYMBOLS --------------------------

	.type		.nv.reservedSmem.offset0,@object
	.size		.nv.reservedSmem.offset0,0x4
	.type		vprintf,@function
